//
// Generated by NVIDIA NVVM Compiler
//
// Compiler Build ID: CL-36424714
// Cuda compilation tools, release 13.0, V13.0.88
// Based on NVVM 20.0.0
//

.version 9.0
.target sm_100
.address_size 64

	// .globl	_Z13getHWPrefetchiPci

.visible .entry _Z13getHWPrefetchiPci(
	.param .u32 _Z13getHWPrefetchiPci_param_0,
	.param .u64 .ptr .align 1 _Z13getHWPrefetchiPci_param_1,
	.param .u32 _Z13getHWPrefetchiPci_param_2
)
{
	.reg .pred 	%p<16>;
	.reg .b16 	%rs<15>;
	.reg .b32 	%r<6>;
	.reg .b64 	%rd<45>;

	ld.param.u64 	%rd9, [_Z13getHWPrefetchiPci_param_1];
	cvta.to.global.u64 	%rd1, %rd9;
	mov.u32 	%r1, %ctaid.x;
	mov.u32 	%r2, %ntid.x;
	mul.lo.s32 	%r3, %r1, %r2;
	mov.u32 	%r4, %tid.x;
	neg.s32 	%r5, %r4;
	setp.ne.s32 	%p1, %r3, %r5;
	@%p1 bra 	$L__BB0_15;
	ld.global.u8 	%rs1, [%rd1+65536];
	add.s16 	%rs2, %rs1, 97;
	st.global.u8 	[%rd1+65536], %rs2;
	// begin inline asm
	mov.u64 	%rd10, %clock64;
	// end inline asm
$L__BB0_2:
	// begin inline asm
	mov.u64 	%rd11, %clock64;
	// end inline asm
	setp.gt.s64 	%p2, %rd11, %rd10;
	sub.s64 	%rd12, %rd11, %rd10;
	add.s64 	%rd13, %rd12, 4294967295;
	selp.b64 	%rd14, %rd12, %rd13, %p2;
	setp.lt.s64 	%p3, %rd14, 1000;
	@%p3 bra 	$L__BB0_2;
	ld.global.u8 	%rs3, [%rd1+196608];
	add.s16 	%rs4, %rs3, 98;
	st.global.u8 	[%rd1+196608], %rs4;
	// begin inline asm
	mov.u64 	%rd15, %clock64;
	// end inline asm
$L__BB0_4:
	// begin inline asm
	mov.u64 	%rd16, %clock64;
	// end inline asm
	setp.gt.s64 	%p4, %rd16, %rd15;
	sub.s64 	%rd17, %rd16, %rd15;
	add.s64 	%rd18, %rd17, 4294967295;
	selp.b64 	%rd19, %rd17, %rd18, %p4;
	setp.lt.s64 	%p5, %rd19, 1000;
	@%p5 bra 	$L__BB0_4;
	ld.global.u8 	%rs5, [%rd1+327680];
	add.s16 	%rs6, %rs5, 99;
	st.global.u8 	[%rd1+327680], %rs6;
	// begin inline asm
	mov.u64 	%rd20, %clock64;
	// end inline asm
$L__BB0_6:
	// begin inline asm
	mov.u64 	%rd21, %clock64;
	// end inline asm
	setp.gt.s64 	%p6, %rd21, %rd20;
	sub.s64 	%rd22, %rd21, %rd20;
	add.s64 	%rd23, %rd22, 4294967295;
	selp.b64 	%rd24, %rd22, %rd23, %p6;
	setp.lt.s64 	%p7, %rd24, 1000;
	@%p7 bra 	$L__BB0_6;
	ld.global.u8 	%rs7, [%rd1+458752];
	add.s16 	%rs8, %rs7, 100;
	st.global.u8 	[%rd1+458752], %rs8;
	// begin inline asm
	mov.u64 	%rd25, %clock64;
	// end inline asm
$L__BB0_8:
	// begin inline asm
	mov.u64 	%rd26, %clock64;
	// end inline asm
	setp.gt.s64 	%p8, %rd26, %rd25;
	sub.s64 	%rd27, %rd26, %rd25;
	add.s64 	%rd28, %rd27, 4294967295;
	selp.b64 	%rd29, %rd27, %rd28, %p8;
	setp.lt.s64 	%p9, %rd29, 1000;
	@%p9 bra 	$L__BB0_8;
	ld.global.u8 	%rs9, [%rd1];
	add.s16 	%rs10, %rs9, 101;
	st.global.u8 	[%rd1], %rs10;
	// begin inline asm
	mov.u64 	%rd30, %clock64;
	// end inline asm
$L__BB0_10:
	// begin inline asm
	mov.u64 	%rd31, %clock64;
	// end inline asm
	setp.gt.s64 	%p10, %rd31, %rd30;
	sub.s64 	%rd32, %rd31, %rd30;
	add.s64 	%rd33, %rd32, 4294967295;
	selp.b64 	%rd34, %rd32, %rd33, %p10;
	setp.lt.s64 	%p11, %rd34, 1000;
	@%p11 bra 	$L__BB0_10;
	ld.global.u8 	%rs11, [%rd1+524288];
	add.s16 	%rs12, %rs11, 102;
	st.global.u8 	[%rd1+524288], %rs12;
	// begin inline asm
	mov.u64 	%rd35, %clock64;
	// end inline asm
$L__BB0_12:
	// begin inline asm
	mov.u64 	%rd36, %clock64;
	// end inline asm
	setp.gt.s64 	%p12, %rd36, %rd35;
	sub.s64 	%rd37, %rd36, %rd35;
	add.s64 	%rd38, %rd37, 4294967295;
	selp.b64 	%rd39, %rd37, %rd38, %p12;
	setp.lt.s64 	%p13, %rd39, 1000;
	@%p13 bra 	$L__BB0_12;
	ld.global.u8 	%rs13, [%rd1+1048576];
	add.s16 	%rs14, %rs13, 103;
	st.global.u8 	[%rd1+1048576], %rs14;
	// begin inline asm
	mov.u64 	%rd40, %clock64;
	// end inline asm
$L__BB0_14:
	// begin inline asm
	mov.u64 	%rd41, %clock64;
	// end inline asm
	setp.gt.s64 	%p14, %rd41, %rd40;
	sub.s64 	%rd42, %rd41, %rd40;
	add.s64 	%rd43, %rd42, 4294967295;
	selp.b64 	%rd44, %rd42, %rd43, %p14;
	setp.lt.s64 	%p15, %rd44, 1000;
	@%p15 bra 	$L__BB0_14;
$L__BB0_15:
	ret;

}


// ===== COMPILED SASS (sm_100) =====

	.target	sm_100

	.elftype	@"ET_EXEC"


//--------------------- .note.nv.tkinfo           --------------------------
	.section	.note.nv.tkinfo,"",@"SHT_NOTE"
	.sectionflags	@"SHF_NOTE_NV_TKINFO"
	.tkinfo
        /*0018*/ 	.word	0x00000002
        /*0030*/ 	.string	""
        /*0030*/ 	.string	"ptxas"
        /*0030*/ 	.string	"Cuda compilation tools, release 13.0, V13.0.88"
        /*0030*/ 	.string	"Build cuda_13.0.r13.0/compiler.36424714_0"
        /*0030*/ 	.string	"-arch sm_100 -m 64 "



//--------------------- .note.nv.cuinfo           --------------------------
	.section	.note.nv.cuinfo,"",@"SHT_NOTE"
	.sectionflags	@"SHF_NOTE_NV_CUINFO"
        /*0018*/ 	.short	0x0002
        /*001a*/ 	.short	0x0064
        /*001c*/ 	.short	0x0082
	.zero		2


//--------------------- .nv.info                  --------------------------
	.section	.nv.info,"",@"SHT_CUDA_INFO"
	.align	4


	//----- nvinfo : EIATTR_REGCOUNT
	.align		4
        /*0000*/ 	.byte	0x04, 0x2f
        /*0002*/ 	.short	(.L_1 - .L_0)
	.align		4
.L_0:
        /*0004*/ 	.word	index@(_Z13getHWPrefetchiPci)
        /*0008*/ 	.word	0x0000000c


	//----- nvinfo : EIATTR_FRAME_SIZE
	.align		4
.L_1:
        /*000c*/ 	.byte	0x04, 0x11
        /*000e*/ 	.short	(.L_3 - .L_2)
	.align		4
.L_2:
        /*0010*/ 	.word	index@(_Z13getHWPrefetchiPci)
        /*0014*/ 	.word	0x00000000


	//----- nvinfo : EIATTR_MIN_STACK_SIZE
	.align		4
.L_3:
        /*0018*/ 	.byte	0x04, 0x12
        /*001a*/ 	.short	(.L_5 - .L_4)
	.align		4
.L_4:
        /*001c*/ 	.word	index@(_Z13getHWPrefetchiPci)
        /*0020*/ 	.word	0x00000000
.L_5:


//--------------------- .nv.compat                --------------------------
	.section	.nv.compat,"",@"SHT_CUDA_COMPAT_INFO"
	.align	4
        /*0000*/ 	.byte	0x02, 0x09, 0x00, 0x00, 0x02, 0x02, 0x01, 0x00, 0x02, 0x05, 0x05, 0x00, 0x03, 0x07, 0x01, 0x01
        /*0010*/ 	.byte	0x02, 0x03, 0x00, 0x00, 0x02, 0x06, 0x01, 0x00, 0x04, 0x0b, 0x08, 0x00, 0x09, 0x00, 0x00, 0x00
        /*0020*/ 	.byte	0x00, 0x00, 0x00, 0x00


//--------------------- .nv.info._Z13getHWPrefetchiPci --------------------------
	.section	.nv.info._Z13getHWPrefetchiPci,"",@"SHT_CUDA_INFO"
	.sectionflags	@""
	.align	4


	//----- nvinfo : EIATTR_CUDA_API_VERSION
	.align		4
        /*0000*/ 	.byte	0x04, 0x37
        /*0002*/ 	.short	(.L_7 - .L_6)
.L_6:
        /*0004*/ 	.word	0x00000082


	//----- nvinfo : EIATTR_KPARAM_INFO
	.align		4
.L_7:
        /*0008*/ 	.byte	0x04, 0x17
        /*000a*/ 	.short	(.L_9 - .L_8)
.L_8:
        /*000c*/ 	.word	0x00000000
        /*0010*/ 	.short	0x0002
        /*0012*/ 	.short	0x0010
        /*0014*/ 	.byte	0x00, 0xf0, 0x11, 0x00


	//----- nvinfo : EIATTR_KPARAM_INFO
	.align		4
.L_9:
        /*0018*/ 	.byte	0x04, 0x17
        /*001a*/ 	.short	(.L_11 - .L_10)
.L_10:
        /*001c*/ 	.word	0x00000000
        /*0020*/ 	.short	0x0001
        /*0022*/ 	.short	0x0008
        /*0024*/ 	.byte	0x00, 0xf5, 0x21, 0x00


	//----- nvinfo : EIATTR_KPARAM_INFO
	.align		4
.L_11:
        /*0028*/ 	.byte	0x04, 0x17
        /*002a*/ 	.short	(.L_13 - .L_12)
.L_12:
        /*002c*/ 	.word	0x00000000
        /*0030*/ 	.short	0x0000
        /*0032*/ 	.short	0x0000
        /*0034*/ 	.byte	0x00, 0xf0, 0x11, 0x00


	//----- nvinfo : EIATTR_SPARSE_MMA_MASK
	.align		4
.L_13:
        /*0038*/ 	.byte	0x03, 0x50
        /*003a*/ 	.short	0x0000


	//----- nvinfo : EIATTR_MAXREG_COUNT
	.align		4
        /*003c*/ 	.byte	0x03, 0x1b
        /*003e*/ 	.short	0x00ff


	//----- nvinfo : EIATTR_MERCURY_ISA_VERSION
	.align		4
        /*0040*/ 	.byte	0x03, 0x5f
        /*0042*/ 	.short	0x0101


	//----- nvinfo : EIATTR_VRC_CTA_INIT_COUNT
	.align		4
        /*0044*/ 	.byte	0x02, 0x4a
	.zero		1
	.zero		1


	//----- nvinfo : EIATTR_EXIT_INSTR_OFFSETS
	.align		4
        /*0048*/ 	.byte	0x04, 0x1c
        /*004a*/ 	.short	(.L_15 - .L_14)


	//   ....[0]....
.L_14:
        /*004c*/ 	.word	0x00000070


	//   ....[1]....
        /*0050*/ 	.word	0x000007a0


	//----- nvinfo : EIATTR_CBANK_PARAM_SIZE
	.align		4
.L_15:
        /*0054*/ 	.byte	0x03, 0x19
        /*0056*/ 	.short	0x0014


	//----- nvinfo : EIATTR_PARAM_CBANK
	.align		4
        /*0058*/ 	.byte	0x04, 0x0a
        /*005a*/ 	.short	(.L_17 - .L_16)
	.align		4
.L_16:
        /*005c*/ 	.word	index@(.nv.constant0._Z13getHWPrefetchiPci)
        /*0060*/ 	.short	0x0380
        /*0062*/ 	.short	0x0014


	//----- nvinfo : EIATTR_SW_WAR
	.align		4
.L_17:
        /*0064*/ 	.byte	0x04, 0x36
        /*0066*/ 	.short	(.L_19 - .L_18)
.L_18:
        /*0068*/ 	.word	0x00000008
.L_19:


//--------------------- .nv.callgraph             --------------------------
	.section	.nv.callgraph,"",@"SHT_CUDA_CALLGRAPH"
	.align	4
	.sectionentsize	8
	.align		4
        /*0000*/ 	.word	0x00000000
	.align		4
        /*0004*/ 	.word	0xffffffff
	.align		4
        /*0008*/ 	.word	0x00000000
	.align		4
        /*000c*/ 	.word	0xfffffffe
	.align		4
        /*0010*/ 	.word	0x00000000
	.align		4
        /*0014*/ 	.word	0xfffffffd
	.align		4
        /*0018*/ 	.word	0x00000000
	.align		4
        /*001c*/ 	.word	0xfffffffc


//--------------------- .text._Z13getHWPrefetchiPci --------------------------
	.section	.text._Z13getHWPrefetchiPci,"ax",@progbits
	.align	128
        .global         _Z13getHWPrefetchiPci
        .type           _Z13getHWPrefetchiPci,@function
        .size           _Z13getHWPrefetchiPci,(.L_x_8 - _Z13getHWPrefetchiPci)
        .other          _Z13getHWPrefetchiPci,@"STO_CUDA_ENTRY STV_DEFAULT"
_Z13getHWPrefetchiPci:
.text._Z13getHWPrefetchiPci:
[----:B------:R-:W-:Y:S01]  /*0000*/  LDC R1, c[0x0][0x37c] ;  /* 0x0000df00ff017b82 */ /* 0x000fe20000000800 */
[----:B------:R-:W0:Y:S07]  /*0010*/  S2R R0, SR_TID.X ;  /* 0x0000000000007919 */ /* 0x000e2e0000002100 */
[----:B------:R-:W1:Y:S01]  /*0020*/  S2UR UR4, SR_CTAID.X ;  /* 0x00000000000479c3 */ /* 0x000e620000002500 */
[----:B------:R-:W1:Y:S02]  /*0030*/  LDCU UR5, c[0x0][0x360] ;  /* 0x00006c00ff0577ac */ /* 0x000e640008000800 */
[----:B-1----:R-:W-:Y:S01]  /*0040*/  UIMAD UR4, UR4, UR5, URZ ;  /* 0x00000005040472a4 */ /* 0x002fe2000f8e02ff */
[----:B0-----:R-:W-:-:S05]  /*0050*/  IMAD.MOV R0, RZ, RZ, -R0 ;  /* 0x000000ffff007224 */ /* 0x001fca00078e0a00 */
[----:B------:R-:W-:-:S13]  /*0060*/  ISETP.NE.AND P0, PT, R0, UR4, PT ;  /* 0x0000000400007c0c */ /* 0x000fda000bf05270 */
[----:B------:R-:W-:Y:S05]  /*0070*/  @P0 EXIT ;  /* 0x000000000000094d */ /* 0x000fea0003800000 */
[----:B------:R-:W0:Y:S01]  /*0080*/  LDC.64 R2, c[0x0][0x388] ;  /* 0x0000e200ff027b82 */ /* 0x000e220000000a00 */
[----:B------:R-:W0:Y:S02]  /*0090*/  LDCU.64 UR4, c[0x0][0x358] ;  /* 0x00006b00ff0477ac */ /* 0x000e240008000a00 */
[----:B0-----:R-:W2:Y:S02]  /*00a0*/  LDG.E.U8 R0, desc[UR4][R2.64+0x10000] ;  /* 0x0100000402007981 */ /* 0x001ea4000c1e1100 */
[----:B--2---:R-:W-:-:S05]  /*00b0*/  VIADD R5, R0, 0x61 ;  /* 0x0000006100057836 */ /* 0x004fca0000000000 */
[----:B------:R0:W-:Y:S02]  /*00c0*/  STG.E.U8 desc[UR4][R2.64+0x10000], R5 ;  /* 0x0100000502007986 */ /* 0x0001e4000c101104 */
[----:B0-----:R-:W-:-:S07]  /*00d0*/  CS2R R4, SR_CLOCKLO ;  /* 0x0000000000047805 */ /* 0x001fce0000015000 */
.L_x_0:
[----:B------:R-:W-:-:S06]  /*00e0*/  CS2R R6, SR_CLOCKLO ;  /* 0x0000000000067805 */ /* 0x000fcc0000015000 */
[----:B------:R-:W-:Y:S02]  /*00f0*/  ISETP.GT.U32.AND P0, PT, R6, R4, PT ;  /* 0x000000040600720c */ /* 0x000fe40003f04070 */
[----:B------:R-:W-:Y:S02]  /*0100*/  IADD3 R9, P1, PT, -R4, R6, RZ ;  /* 0x0000000604097210 */ /* 0x000fe40007f3e1ff */
[----:B------:R-:W-:Y:S02]  /*0110*/  ISETP.GT.AND.EX P0, PT, R7, R5, PT, P0 ;  /* 0x000000050700720c */ /* 0x000fe40003f04300 */
[----:B------:R-:W-:Y:S01]  /*0120*/  IADD3 R0, P2, PT, R9, -0x1, RZ ;  /* 0xffffffff09007810 */ /* 0x000fe20007f5e0ff */
[----:B------:R-:W-:-:S03]  /*0130*/  IMAD.X R7, R7, 0x1, ~R5, P1 ;  /* 0x0000000107077824 */ /* 0x000fc600008e0e05 */
[----:B------:R-:W-:Y:S01]  /*0140*/  SEL R0, R9, R0, P0 ;  /* 0x0000000009007207 */ /* 0x000fe20000000000 */
[----:B------:R-:W-:-:S03]  /*0150*/  IMAD.X R6, RZ, RZ, R7, P2 ;  /* 0x000000ffff067224 */ /* 0x000fc600010e0607 */
[----:B------:R-:W-:Y:S02]  /*0160*/  ISETP.GE.U32.AND P1, PT, R0, 0x3e8, PT ;  /* 0x000003e80000780c */ /* 0x000fe40003f26070 */
[----:B------:R-:W-:-:S04]  /*0170*/  SEL R0, R7, R6, P0 ;  /* 0x0000000607007207 */ /* 0x000fc80000000000 */
[----:B------:R-:W-:-:S13]  /*0180*/  ISETP.GE.AND.EX P0, PT, R0, RZ, PT, P1 ;  /* 0x000000ff0000720c */ /* 0x000fda0003f06310 */
[----:B------:R-:W-:Y:S05]  /*0190*/  @!P0 BRA `(.L_x_0) ;  /* 0xfffffffc00d08947 */ /* 0x000fea000383ffff */
[----:B------:R-:W2:Y:S02]  /*01a0*/  LDG.E.U8 R0, desc[UR4][R2.64+0x30000] ;  /* 0x0300000402007981 */ /* 0x000ea4000c1e1100 */
[----:B--2---:R-:W-:-:S05]  /*01b0*/  VIADD R5, R0, 0x62 ;  /* 0x0000006200057836 */ /* 0x004fca0000000000 */
[----:B------:R0:W-:Y:S02]  /*01c0*/  STG.E.U8 desc[UR4][R2.64+0x30000], R5 ;  /* 0x0300000502007986 */ /* 0x0001e4000c101104 */
[----:B0-----:R-:W-:-:S07]  /*01d0*/  CS2R R4, SR_CLOCKLO ;  /* 0x0000000000047805 */ /* 0x001fce0000015000 */
.L_x_1:
        /* <DEDUP_REMOVED lines=16> */
.L_x_2:
        /* <DEDUP_REMOVED lines=16> */
.L_x_3:
        /* <DEDUP_REMOVED lines=16> */
.L_x_4:
        /* <DEDUP_REMOVED lines=16> */
.L_x_5:
        /* <DEDUP_REMOVED lines=16> */
.L_x_6:
        /* <DEDUP_REMOVED lines=12> */
[----:B------:R-:W-:Y:S05]  /*07a0*/  EXIT ;  /* 0x000000000000794d */ /* 0x000fea0003800000 */
.L_x_7:
[----:B------:R-:W-:-:S00]  /*07b0*/  BRA `(.L_x_7) ;  /* 0xfffffffc00fc7947 */ /* 0x000fc0000383ffff */
[----:B------:R-:W-:-:S00]  /*07c0*/  NOP ;  /* 0x0000000000007918 */ /* 0x000fc00000000000 */
        /* <DEDUP_REMOVED lines=11> */
.L_x_8:


//--------------------- .nv.shared.reserved.0     --------------------------
	.section	.nv.shared.reserved.0,"aw",@nobits
	.weak		__nv_reservedSMEM_offset_0_alias
	.size		__nv_reservedSMEM_offset_0_alias, 0, 64
	.other		__nv_reservedSMEM_offset_0_alias,@"STO_CUDA_RESERVED_SHARED STV_DEFAULT"
__nv_reservedSMEM_offset_0_alias:
	.zero		0
	.zero		64


//--------------------- .nv.constant0._Z13getHWPrefetchiPci --------------------------
	.section	.nv.constant0._Z13getHWPrefetchiPci,"a",@progbits
	.sectionflags	@""
	.align	4
.nv.constant0._Z13getHWPrefetchiPci:
	.zero		916


//--------------------- SYMBOLS --------------------------

	.type		.nv.reservedSmem.offset0,@object
	.size		.nv.reservedSmem.offset0,0x4
